//
// Generated by NVIDIA NVVM Compiler
//
// Compiler Build ID: CL-36424714
// Cuda compilation tools, release 13.0, V13.0.88
// Based on NVVM 20.0.0
//

.version 9.0
.target sm_100
.address_size 64

	// .globl	_Z6CyclicPmS_S_

.visible .entry _Z6CyclicPmS_S_(
	.param .u64 .ptr .align 1 _Z6CyclicPmS_S__param_0,
	.param .u64 .ptr .align 1 _Z6CyclicPmS_S__param_1,
	.param .u64 .ptr .align 1 _Z6CyclicPmS_S__param_2
)
{
	.reg .pred 	%p<6>;
	.reg .b16 	%rs<3>;
	.reg .b32 	%r<49>;
	.reg .b64 	%rd<42>;

	ld.param.u64 	%rd4, [_Z6CyclicPmS_S__param_0];
	ld.param.u64 	%rd5, [_Z6CyclicPmS_S__param_1];
	ld.param.u64 	%rd6, [_Z6CyclicPmS_S__param_2];
	cvta.to.global.u64 	%rd1, %rd6;
	cvta.to.global.u64 	%rd2, %rd5;
	cvta.to.global.u64 	%rd3, %rd4;
	mov.u32 	%r1, %ctaid.x;
	mov.u32 	%r2, %ntid.x;
	mov.u32 	%r3, %tid.x;
	cvt.u16.u32 	%rs1, %r2;
	div.u16 	%rs2, 10240, %rs1;
	cvt.u32.u16 	%r4, %rs2;
	mov.u32 	%r5, %nctaid.x;
	setp.gt.u32 	%p1, %r5, %r4;
	@%p1 bra 	$L__BB0_7;
	div.u32 	%r34, %r4, %r5;
	max.u32 	%r6, %r34, 1;
	and.b32  	%r7, %r6, 3;
	setp.lt.u32 	%p2, %r34, 4;
	mov.b32 	%r46, 0;
	@%p2 bra 	$L__BB0_4;
	and.b32  	%r46, %r6, 16380;
	neg.s32 	%r45, %r46;
	add.s32 	%r35, %r5, %r1;
	mad.lo.s32 	%r44, %r2, %r35, %r3;
	mul.lo.s32 	%r36, %r2, %r5;
	shl.b32 	%r11, %r36, 2;
	shl.b32 	%r37, %r5, 1;
	add.s32 	%r38, %r1, %r37;
	mad.lo.s32 	%r43, %r2, %r38, %r3;
	mad.lo.s32 	%r39, %r5, 3, %r1;
	mad.lo.s32 	%r42, %r2, %r39, %r3;
	mad.lo.s32 	%r41, %r2, %r1, %r3;
$L__BB0_3:
	mul.wide.u32 	%rd7, %r41, 8;
	add.s64 	%rd8, %rd3, %rd7;
	ld.global.u64 	%rd9, [%rd8];
	add.s64 	%rd10, %rd2, %rd7;
	ld.global.u64 	%rd11, [%rd10];
	mul.lo.s64 	%rd12, %rd11, %rd9;
	add.s64 	%rd13, %rd1, %rd7;
	st.global.u64 	[%rd13], %rd12;
	mul.wide.u32 	%rd14, %r44, 8;
	add.s64 	%rd15, %rd3, %rd14;
	ld.global.u64 	%rd16, [%rd15];
	add.s64 	%rd17, %rd2, %rd14;
	ld.global.u64 	%rd18, [%rd17];
	mul.lo.s64 	%rd19, %rd18, %rd16;
	add.s64 	%rd20, %rd1, %rd14;
	st.global.u64 	[%rd20], %rd19;
	mul.wide.u32 	%rd21, %r43, 8;
	add.s64 	%rd22, %rd3, %rd21;
	ld.global.u64 	%rd23, [%rd22];
	add.s64 	%rd24, %rd2, %rd21;
	ld.global.u64 	%rd25, [%rd24];
	mul.lo.s64 	%rd26, %rd25, %rd23;
	add.s64 	%rd27, %rd1, %rd21;
	st.global.u64 	[%rd27], %rd26;
	mul.wide.u32 	%rd28, %r42, 8;
	add.s64 	%rd29, %rd3, %rd28;
	ld.global.u64 	%rd30, [%rd29];
	add.s64 	%rd31, %rd2, %rd28;
	ld.global.u64 	%rd32, [%rd31];
	mul.lo.s64 	%rd33, %rd32, %rd30;
	add.s64 	%rd34, %rd1, %rd28;
	st.global.u64 	[%rd34], %rd33;
	add.s32 	%r45, %r45, 4;
	add.s32 	%r44, %r44, %r11;
	add.s32 	%r43, %r43, %r11;
	add.s32 	%r42, %r42, %r11;
	add.s32 	%r41, %r41, %r11;
	setp.ne.s32 	%p3, %r45, 0;
	@%p3 bra 	$L__BB0_3;
$L__BB0_4:
	setp.eq.s32 	%p4, %r7, 0;
	@%p4 bra 	$L__BB0_7;
	mad.lo.s32 	%r40, %r5, %r46, %r1;
	mad.lo.s32 	%r48, %r2, %r40, %r3;
	mul.lo.s32 	%r27, %r2, %r5;
	neg.s32 	%r47, %r7;
$L__BB0_6:
	.pragma "nounroll";
	mul.wide.u32 	%rd35, %r48, 8;
	add.s64 	%rd36, %rd3, %rd35;
	ld.global.u64 	%rd37, [%rd36];
	add.s64 	%rd38, %rd2, %rd35;
	ld.global.u64 	%rd39, [%rd38];
	mul.lo.s64 	%rd40, %rd39, %rd37;
	add.s64 	%rd41, %rd1, %rd35;
	st.global.u64 	[%rd41], %rd40;
	add.s32 	%r48, %r48, %r27;
	add.s32 	%r47, %r47, 1;
	setp.ne.s32 	%p5, %r47, 0;
	@%p5 bra 	$L__BB0_6;
$L__BB0_7:
	ret;

}


// ===== COMPILED SASS (sm_100) =====

	.target	sm_100

	.elftype	@"ET_EXEC"


//--------------------- .note.nv.tkinfo           --------------------------
	.section	.note.nv.tkinfo,"",@"SHT_NOTE"
	.sectionflags	@"SHF_NOTE_NV_TKINFO"
	.tkinfo
        /*0018*/ 	.word	0x00000002
        /*0030*/ 	.string	""
        /*0030*/ 	.string	"ptxas"
        /*0030*/ 	.string	"Cuda compilation tools, release 13.0, V13.0.88"
        /*0030*/ 	.string	"Build cuda_13.0.r13.0/compiler.36424714_0"
        /*0030*/ 	.string	"-arch sm_100 -m 64 "



//--------------------- .note.nv.cuinfo           --------------------------
	.section	.note.nv.cuinfo,"",@"SHT_NOTE"
	.sectionflags	@"SHF_NOTE_NV_CUINFO"
        /*0018*/ 	.short	0x0002
        /*001a*/ 	.short	0x0064
        /*001c*/ 	.short	0x0082
	.zero		2


//--------------------- .nv.info                  --------------------------
	.section	.nv.info,"",@"SHT_CUDA_INFO"
	.align	4


	//----- nvinfo : EIATTR_REGCOUNT
	.align		4
        /*0000*/ 	.byte	0x04, 0x2f
        /*0002*/ 	.short	(.L_1 - .L_0)
	.align		4
.L_0:
        /*0004*/ 	.word	index@(_Z6CyclicPmS_S_)
        /*0008*/ 	.word	0x00000020


	//----- nvinfo : EIATTR_FRAME_SIZE
	.align		4
.L_1:
        /*000c*/ 	.byte	0x04, 0x11
        /*000e*/ 	.short	(.L_3 - .L_2)
	.align		4
.L_2:
        /*0010*/ 	.word	index@($__internal_0_$__cuda_sm20_div_u16)
        /*0014*/ 	.word	0x00000000


	//----- nvinfo : EIATTR_FRAME_SIZE
	.align		4
.L_3:
        /*0018*/ 	.byte	0x04, 0x11
        /*001a*/ 	.short	(.L_5 - .L_4)
	.align		4
.L_4:
        /*001c*/ 	.word	index@(_Z6CyclicPmS_S_)
        /*0020*/ 	.word	0x00000000


	//----- nvinfo : EIATTR_MIN_STACK_SIZE
	.align		4
.L_5:
        /*0024*/ 	.byte	0x04, 0x12
        /*0026*/ 	.short	(.L_7 - .L_6)
	.align		4
.L_6:
        /*0028*/ 	.word	index@(_Z6CyclicPmS_S_)
        /*002c*/ 	.word	0x00000000
.L_7:


//--------------------- .nv.compat                --------------------------
	.section	.nv.compat,"",@"SHT_CUDA_COMPAT_INFO"
	.align	4
        /*0000*/ 	.byte	0x02, 0x09, 0x00, 0x00, 0x02, 0x02, 0x01, 0x00, 0x02, 0x05, 0x05, 0x00, 0x03, 0x07, 0x01, 0x01
        /*0010*/ 	.byte	0x02, 0x03, 0x00, 0x00, 0x02, 0x06, 0x01, 0x00, 0x04, 0x0b, 0x08, 0x00, 0x01, 0x00, 0x00, 0x00
        /*0020*/ 	.byte	0x00, 0x00, 0x00, 0x00


//--------------------- .nv.info._Z6CyclicPmS_S_  --------------------------
	.section	.nv.info._Z6CyclicPmS_S_,"",@"SHT_CUDA_INFO"
	.sectionflags	@""
	.align	4


	//----- nvinfo : EIATTR_CUDA_API_VERSION
	.align		4
        /*0000*/ 	.byte	0x04, 0x37
        /*0002*/ 	.short	(.L_9 - .L_8)
.L_8:
        /*0004*/ 	.word	0x00000082


	//----- nvinfo : EIATTR_KPARAM_INFO
	.align		4
.L_9:
        /*0008*/ 	.byte	0x04, 0x17
        /*000a*/ 	.short	(.L_11 - .L_10)
.L_10:
        /*000c*/ 	.word	0x00000000
        /*0010*/ 	.short	0x0002
        /*0012*/ 	.short	0x0010
        /*0014*/ 	.byte	0x00, 0xf5, 0x21, 0x00


	//----- nvinfo : EIATTR_KPARAM_INFO
	.align		4
.L_11:
        /*0018*/ 	.byte	0x04, 0x17
        /*001a*/ 	.short	(.L_13 - .L_12)
.L_12:
        /*001c*/ 	.word	0x00000000
        /*0020*/ 	.short	0x0001
        /*0022*/ 	.short	0x0008
        /*0024*/ 	.byte	0x00, 0xf5, 0x21, 0x00


	//----- nvinfo : EIATTR_KPARAM_INFO
	.align		4
.L_13:
        /*0028*/ 	.byte	0x04, 0x17
        /*002a*/ 	.short	(.L_15 - .L_14)
.L_14:
        /*002c*/ 	.word	0x00000000
        /*0030*/ 	.short	0x0000
        /*0032*/ 	.short	0x0000
        /*0034*/ 	.byte	0x00, 0xf5, 0x21, 0x00


	//----- nvinfo : EIATTR_SPARSE_MMA_MASK
	.align		4
.L_15:
        /*0038*/ 	.byte	0x03, 0x50
        /*003a*/ 	.short	0x0000


	//----- nvinfo : EIATTR_MAXREG_COUNT
	.align		4
        /*003c*/ 	.byte	0x03, 0x1b
        /*003e*/ 	.short	0x00ff


	//----- nvinfo : EIATTR_MERCURY_ISA_VERSION
	.align		4
        /*0040*/ 	.byte	0x03, 0x5f
        /*0042*/ 	.short	0x0101


	//----- nvinfo : EIATTR_VRC_CTA_INIT_COUNT
	.align		4
        /*0044*/ 	.byte	0x02, 0x4a
	.zero		1
	.zero		1


	//----- nvinfo : EIATTR_EXIT_INSTR_OFFSETS
	.align		4
        /*0048*/ 	.byte	0x04, 0x1c
        /*004a*/ 	.short	(.L_17 - .L_16)


	//   ....[0]....
.L_16:
        /*004c*/ 	.word	0x000000a0


	//   ....[1]....
        /*0050*/ 	.word	0x00000600


	//   ....[2]....
        /*0054*/ 	.word	0x00000760


	//----- nvinfo : EIATTR_CRS_STACK_SIZE
	.align		4
.L_17:
        /*0058*/ 	.byte	0x04, 0x1e
        /*005a*/ 	.short	(.L_19 - .L_18)
.L_18:
        /*005c*/ 	.word	0x00000000


	//----- nvinfo : EIATTR_CBANK_PARAM_SIZE
	.align		4
.L_19:
        /*0060*/ 	.byte	0x03, 0x19
        /*0062*/ 	.short	0x0018


	//----- nvinfo : EIATTR_PARAM_CBANK
	.align		4
        /*0064*/ 	.byte	0x04, 0x0a
        /*0066*/ 	.short	(.L_21 - .L_20)
	.align		4
.L_20:
        /*0068*/ 	.word	index@(.nv.constant0._Z6CyclicPmS_S_)
        /*006c*/ 	.short	0x0380
        /*006e*/ 	.short	0x0018


	//----- nvinfo : EIATTR_SW_WAR
	.align		4
.L_21:
        /*0070*/ 	.byte	0x04, 0x36
        /*0072*/ 	.short	(.L_23 - .L_22)
.L_22:
        /*0074*/ 	.word	0x00000008
.L_23:


//--------------------- .nv.callgraph             --------------------------
	.section	.nv.callgraph,"",@"SHT_CUDA_CALLGRAPH"
	.align	4
	.sectionentsize	8
	.align		4
        /*0000*/ 	.word	0x00000000
	.align		4
        /*0004*/ 	.word	0xffffffff
	.align		4
        /*0008*/ 	.word	0x00000000
	.align		4
        /*000c*/ 	.word	0xfffffffe
	.align		4
        /*0010*/ 	.word	0x00000000
	.align		4
        /*0014*/ 	.word	0xfffffffd
	.align		4
        /*0018*/ 	.word	0x00000000
	.align		4
        /*001c*/ 	.word	0xfffffffc


//--------------------- .text._Z6CyclicPmS_S_     --------------------------
	.section	.text._Z6CyclicPmS_S_,"ax",@progbits
	.align	128
        .global         _Z6CyclicPmS_S_
        .type           _Z6CyclicPmS_S_,@function
        .size           _Z6CyclicPmS_S_,(.L_x_4 - _Z6CyclicPmS_S_)
        .other          _Z6CyclicPmS_S_,@"STO_CUDA_ENTRY STV_DEFAULT"
_Z6CyclicPmS_S_:
.text._Z6CyclicPmS_S_:
[----:B------:R-:W-:Y:S08]  /*0000*/  LDC R1, c[0x0][0x37c] ;  /* 0x0000df00ff017b82 */ /* 0x000ff00000000800 */
[----:B------:R-:W0:Y:S01]  /*0010*/  LDC R3, c[0x0][0x360] ;  /* 0x0000d800ff037b82 */ /* 0x000e220000000800 */
[----:B------:R-:W1:Y:S01]  /*0020*/  S2R R0, SR_CTAID.X ;  /* 0x0000000000007919 */ /* 0x000e620000002500 */
[----:B------:R-:W-:Y:S01]  /*0030*/  MOV R8, 0x70 ;  /* 0x0000007000087802 */ /* 0x000fe20000000f00 */
[----:B------:R-:W2:Y:S02]  /*0040*/  LDCU.64 UR4, c[0x0][0x358] ;  /* 0x00006b00ff0477ac */ /* 0x000ea40008000a00 */
[----:B012---:R-:W-:-:S07]  /*0050*/  LOP3.LUT R2, R3, 0xffff, RZ, 0xc0, !PT ;  /* 0x0000ffff03027812 */ /* 0x007fce00078ec0ff */
[----:B------:R-:W-:Y:S05]  /*0060*/  CALL.REL.NOINC `($__internal_0_$__cuda_sm20_div_u16) ;  /* 0x0000000400c07944 */ /* 0x000fea0003c00000 */
[----:B------:R-:W0:Y:S01]  /*0070*/  LDC R5, c[0x0][0x370] ;  /* 0x0000dc00ff057b82 */ /* 0x000e220000000800 */
[----:B------:R-:W-:-:S04]  /*0080*/  LOP3.LUT R8, R2, 0xffff, RZ, 0xc0, !PT ;  /* 0x0000ffff02087812 */ /* 0x000fc800078ec0ff */
[----:B0-----:R-:W-:-:S13]  /*0090*/  ISETP.GT.U32.AND P0, PT, R5, R8, PT ;  /* 0x000000080500720c */ /* 0x001fda0003f04070 */
[----:B------:R-:W-:Y:S05]  /*00a0*/  @P0 EXIT ;  /* 0x000000000000094d */ /* 0x000fea0003800000 */
[----:B------:R-:W0:Y:S01]  /*00b0*/  I2F.U32.RP R2, R5 ;  /* 0x0000000500027306 */ /* 0x000e220000209000 */
[----:B------:R-:W-:-:S07]  /*00c0*/  ISETP.NE.U32.AND P2, PT, R5, RZ, PT ;  /* 0x000000ff0500720c */ /* 0x000fce0003f45070 */
[----:B0-----:R-:W0:Y:S02]  /*00d0*/  MUFU.RCP R2, R2 ;  /* 0x0000000200027308 */ /* 0x001e240000001000 */
[----:B0-----:R-:W-:-:S06]  /*00e0*/  IADD3 R6, PT, PT, R2, 0xffffffe, RZ ;  /* 0x0ffffffe02067810 */ /* 0x001fcc0007ffe0ff */
[----:B------:R0:W1:Y:S02]  /*00f0*/  F2I.FTZ.U32.TRUNC.NTZ R7, R6 ;  /* 0x0000000600077305 */ /* 0x000064000021f000 */
[----:B0-----:R-:W-:Y:S01]  /*0100*/  HFMA2 R6, -RZ, RZ, 0, 0 ;  /* 0x00000000ff067431 */ /* 0x001fe200000001ff */
[----:B-1----:R-:W-:-:S05]  /*0110*/  IADD3 R4, PT, PT, RZ, -R7, RZ ;  /* 0x80000007ff047210 */ /* 0x002fca0007ffe0ff */
[----:B------:R-:W-:-:S04]  /*0120*/  IMAD R9, R4, R5, RZ ;  /* 0x0000000504097224 */ /* 0x000fc800078e02ff */
[----:B------:R-:W-:-:S06]  /*0130*/  IMAD.HI.U32 R7, R7, R9, R6 ;  /* 0x0000000907077227 */ /* 0x000fcc00078e0006 */
[----:B------:R-:W-:-:S05]  /*0140*/  IMAD.HI.U32 R7, R7, R8, RZ ;  /* 0x0000000807077227 */ /* 0x000fca00078e00ff */
[----:B------:R-:W-:-:S05]  /*0150*/  IADD3 R4, PT, PT, -R7, RZ, RZ ;  /* 0x000000ff07047210 */ /* 0x000fca0007ffe1ff */
[----:B------:R-:W-:-:S05]  /*0160*/  IMAD R4, R5, R4, R8 ;  /* 0x0000000405047224 */ /* 0x000fca00078e0208 */
[----:B------:R-:W-:-:S13]  /*0170*/  ISETP.GE.U32.AND P0, PT, R4, R5, PT ;  /* 0x000000050400720c */ /* 0x000fda0003f06070 */
[-C--:B------:R-:W-:Y:S02]  /*0180*/  @P0 IADD3 R4, PT, PT, R4, -R5.reuse, RZ ;  /* 0x8000000504040210 */ /* 0x080fe40007ffe0ff */
[----:B------:R-:W-:Y:S02]  /*0190*/  @P0 IADD3 R7, PT, PT, R7, 0x1, RZ ;  /* 0x0000000107070810 */ /* 0x000fe40007ffe0ff */
[----:B------:R-:W-:Y:S02]  /*01a0*/  ISETP.GE.U32.AND P1, PT, R4, R5, PT ;  /* 0x000000050400720c */ /* 0x000fe40003f26070 */
[----:B------:R-:W0:Y:S11]  /*01b0*/  S2R R4, SR_TID.X ;  /* 0x0000000000047919 */ /* 0x000e360000002100 */
[----:B------:R-:W-:-:S02]  /*01c0*/  @P1 IADD3 R7, PT, PT, R7, 0x1, RZ ;  /* 0x0000000107071810 */ /* 0x000fc40007ffe0ff */
[----:B------:R-:W-:-:S04]  /*01d0*/  @!P2 LOP3.LUT R7, RZ, R5, RZ, 0x33, !PT ;  /* 0x00000005ff07a212 */ /* 0x000fc800078e33ff */
[C---:B------:R-:W-:Y:S02]  /*01e0*/  ISETP.GE.U32.AND P0, PT, R7.reuse, 0x4, PT ;  /* 0x000000040700780c */ /* 0x040fe40003f06070 */
[----:B------:R-:W-:-:S04]  /*01f0*/  VIMNMX.U32 R8, PT, PT, R7, 0x1, !PT ;  /* 0x0000000107087848 */ /* 0x000fc80007fe0000 */
[----:B------:R-:W-:-:S04]  /*0200*/  LOP3.LUT R2, R8, 0x3, RZ, 0xc0, !PT ;  /* 0x0000000308027812 */ /* 0x000fc800078ec0ff */
[----:B------:R-:W-:-:S03]  /*0210*/  ISETP.NE.AND P1, PT, R2, RZ, PT ;  /* 0x000000ff0200720c */ /* 0x000fc60003f25270 */
[----:B------:R-:W-:Y:S10]  /*0220*/  @!P0 BRA `(.L_x_0) ;  /* 0x0000000000f48947 */ /* 0x000ff40003800000 */
[----:B------:R-:W1:Y:S01]  /*0230*/  LDC.64 R14, c[0x0][0x390] ;  /* 0x0000e400ff0e7b82 */ /* 0x000e620000000a00 */
[----:B------:R-:W-:Y:S01]  /*0240*/  LOP3.LUT R6, R8, 0x3ffc, RZ, 0xc0, !PT ;  /* 0x00003ffc08067812 */ /* 0x000fe200078ec0ff */
[----:B------:R-:W-:Y:S01]  /*0250*/  IMAD R27, R5, 0x3, R0 ;  /* 0x00000003051b7824 */ /* 0x000fe200078e0200 */
[CC--:B------:R-:W-:Y:S01]  /*0260*/  IADD3 R8, PT, PT, R0.reuse, R5.reuse, RZ ;  /* 0x0000000500087210 */ /* 0x0c0fe20007ffe0ff */
[----:B------:R-:W-:Y:S01]  /*0270*/  IMAD R7, R3, R5, RZ ;  /* 0x0000000503077224 */ /* 0x000fe200078e02ff */
[----:B------:R-:W-:Y:S01]  /*0280*/  LEA R9, R5, R0, 0x1 ;  /* 0x0000000005097211 */ /* 0x000fe200078e08ff */
[-CC-:B0-----:R-:W-:Y:S01]  /*0290*/  IMAD R29, R0, R3.reuse, R4.reuse ;  /* 0x00000003001d7224 */ /* 0x181fe200078e0204 */
[----:B------:R-:W-:Y:S01]  /*02a0*/  IADD3 R26, PT, PT, -R6, RZ, RZ ;  /* 0x000000ff061a7210 */ /* 0x000fe20007ffe1ff */
[----:B------:R-:W0:Y:S01]  /*02b0*/  LDC.64 R12, c[0x0][0x380] ;  /* 0x0000e000ff0c7b82 */ /* 0x000e220000000a00 */
[-CC-:B------:R-:W-:Y:S02]  /*02c0*/  IMAD R8, R8, R3.reuse, R4.reuse ;  /* 0x0000000308087224 */ /* 0x180fe400078e0204 */
[----:B------:R-:W-:-:S02]  /*02d0*/  IMAD R9, R9, R3, R4 ;  /* 0x0000000309097224 */ /* 0x000fc400078e0204 */
[----:B------:R-:W-:-:S03]  /*02e0*/  IMAD R27, R27, R3, R4 ;  /* 0x000000031b1b7224 */ /* 0x000fc600078e0204 */
[----:B------:R-:W2:Y:S04]  /*02f0*/  LDC.64 R10, c[0x0][0x388] ;  /* 0x0000e200ff0a7b82 */ /* 0x000ea80000000a00 */
.L_x_1:
[----:B0-----:R-:W-:-:S04]  /*0300*/  IMAD.WIDE.U32 R16, R29, 0x8, R12 ;  /* 0x000000081d107825 */ /* 0x001fc800078e000c */
[--C-:B--23--:R-:W-:Y:S02]  /*0310*/  IMAD.WIDE.U32 R24, R29, 0x8, R10.reuse ;  /* 0x000000081d187825 */ /* 0x10cfe400078e000a */
[----:B------:R-:W2:Y:S04]  /*0320*/  LDG.E.64 R16, desc[UR4][R16.64] ;  /* 0x0000000410107981 */ /* 0x000ea8000c1e1b00 */
[----:B------:R-:W2:Y:S01]  /*0330*/  LDG.E.64 R18, desc[UR4][R24.64] ;  /* 0x0000000418127981 */ /* 0x000ea2000c1e1b00 */
[----:B------:R-:W-:-:S04]  /*0340*/  IMAD.WIDE.U32 R22, R8, 0x8, R10 ;  /* 0x0000000808167825 */ /* 0x000fc800078e000a */
[----:B--2---:R-:W-:-:S04]  /*0350*/  IMAD R19, R19, R16, RZ ;  /* 0x0000001013137224 */ /* 0x004fc800078e02ff */
[----:B------:R-:W-:Y:S02]  /*0360*/  IMAD R21, R17, R18, R19 ;  /* 0x0000001211157224 */ /* 0x000fe400078e0213 */
[----:B------:R-:W-:-:S04]  /*0370*/  IMAD.WIDE.U32 R18, R18, R16, RZ ;  /* 0x0000001012127225 */ /* 0x000fc800078e00ff */
[----:B-1----:R-:W-:Y:S01]  /*0380*/  IMAD.WIDE.U32 R16, R29, 0x8, R14 ;  /* 0x000000081d107825 */ /* 0x002fe200078e000e */
[----:B------:R-:W-:-:S03]  /*0390*/  IADD3 R19, PT, PT, R19, R21, RZ ;  /* 0x0000001513137210 */ /* 0x000fc60007ffe0ff */
[C---:B------:R-:W-:Y:S02]  /*03a0*/  IMAD.WIDE.U32 R20, R8.reuse, 0x8, R12 ;  /* 0x0000000808147825 */ /* 0x040fe400078e000c */
[----:B------:R0:W-:Y:S04]  /*03b0*/  STG.E.64 desc[UR4][R16.64], R18 ;  /* 0x0000001210007986 */ /* 0x0001e8000c101b04 */
[----:B------:R-:W2:Y:S04]  /*03c0*/  LDG.E.64 R20, desc[UR4][R20.64] ;  /* 0x0000000414147981 */ /* 0x000ea8000c1e1b00 */
[----:B------:R-:W2:Y:S01]  /*03d0*/  LDG.E.64 R22, desc[UR4][R22.64] ;  /* 0x0000000416167981 */ /* 0x000ea2000c1e1b00 */
[----:B0-----:R-:W-:-:S04]  /*03e0*/  IMAD.WIDE.U32 R16, R8, 0x8, R14 ;  /* 0x0000000808107825 */ /* 0x001fc800078e000e */
[----:B------:R-:W-:-:S04]  /*03f0*/  IMAD.WIDE.U32 R18, R9, 0x8, R10 ;  /* 0x0000000809127825 */ /* 0x000fc800078e000a */
[----:B--2---:R-:W-:-:S04]  /*0400*/  IMAD R25, R23, R20, RZ ;  /* 0x0000001417197224 */ /* 0x004fc800078e02ff */
[----:B------:R-:W-:Y:S02]  /*0410*/  IMAD R25, R21, R22, R25 ;  /* 0x0000001615197224 */ /* 0x000fe400078e0219 */
[----:B------:R-:W-:-:S05]  /*0420*/  IMAD.WIDE.U32 R22, R22, R20, RZ ;  /* 0x0000001416167225 */ /* 0x000fca00078e00ff */
[----:B------:R-:W-:Y:S01]  /*0430*/  IADD3 R23, PT, PT, R23, R25, RZ ;  /* 0x0000001917177210 */ /* 0x000fe20007ffe0ff */
[----:B------:R-:W-:-:S04]  /*0440*/  IMAD.WIDE.U32 R24, R9, 0x8, R12 ;  /* 0x0000000809187825 */ /* 0x000fc800078e000c */
[----:B------:R0:W-:Y:S04]  /*0450*/  STG.E.64 desc[UR4][R16.64], R22 ;  /* 0x0000001610007986 */ /* 0x0001e8000c101b04 */
[----:B------:R-:W2:Y:S04]  /*0460*/  LDG.E.64 R24, desc[UR4][R24.64] ;  /* 0x0000000418187981 */ /* 0x000ea8000c1e1b00 */
[----:B------:R-:W2:Y:S02]  /*0470*/  LDG.E.64 R18, desc[UR4][R18.64] ;  /* 0x0000000412127981 */ /* 0x000ea4000c1e1b00 */
[----:B--2---:R-:W-:-:S04]  /*0480*/  IMAD R21, R19, R24, RZ ;  /* 0x0000001813157224 */ /* 0x004fc800078e02ff */
[----:B------:R-:W-:Y:S02]  /*0490*/  IMAD R28, R25, R18, R21 ;  /* 0x00000012191c7224 */ /* 0x000fe400078e0215 */
[----:B------:R-:W-:-:S04]  /*04a0*/  IMAD.WIDE.U32 R20, R18, R24, RZ ;  /* 0x0000001812147225 */ /* 0x000fc800078e00ff */
[----:B------:R-:W-:Y:S01]  /*04b0*/  IMAD.WIDE.U32 R18, R9, 0x8, R14 ;  /* 0x0000000809127825 */ /* 0x000fe200078e000e */
[----:B0-----:R-:W-:-:S03]  /*04c0*/  IADD3 R17, PT, PT, R21, R28, RZ ;  /* 0x0000001c15117210 */ /* 0x001fc60007ffe0ff */
[----:B------:R-:W-:Y:S02]  /*04d0*/  IMAD.MOV.U32 R16, RZ, RZ, R20 ;  /* 0x000000ffff107224 */ /* 0x000fe400078e0014 */
[----:B------:R-:W-:-:S03]  /*04e0*/  IMAD.WIDE.U32 R20, R27, 0x8, R12 ;  /* 0x000000081b147825 */ /* 0x000fc600078e000c */
[----:B------:R0:W-:Y:S04]  /*04f0*/  STG.E.64 desc[UR4][R18.64], R16 ;  /* 0x0000001012007986 */ /* 0x0001e8000c101b04 */
[----:B------:R-:W2:Y:S01]  /*0500*/  LDG.E.64 R20, desc[UR4][R20.64] ;  /* 0x0000000414147981 */ /* 0x000ea2000c1e1b00 */
[----:B0-----:R-:W-:-:S05]  /*0510*/  IMAD.WIDE.U32 R16, R27, 0x8, R10 ;  /* 0x000000081b107825 */ /* 0x001fca00078e000a */
[----:B------:R-:W2:Y:S01]  /*0520*/  LDG.E.64 R22, desc[UR4][R16.64] ;  /* 0x0000000410167981 */ /* 0x000ea2000c1e1b00 */
[----:B------:R-:W-:-:S04]  /*0530*/  IADD3 R26, PT, PT, R26, 0x4, RZ ;  /* 0x000000041a1a7810 */ /* 0x000fc80007ffe0ff */
[----:B------:R-:W-:Y:S02]  /*0540*/  ISETP.NE.AND P0, PT, R26, RZ, PT ;  /* 0x000000ff1a00720c */ /* 0x000fe40003f05270 */
[C---:B------:R-:W-:Y:S02]  /*0550*/  LEA R8, R7.reuse, R8, 0x2 ;  /* 0x0000000807087211 */ /* 0x040fe400078e10ff */
[C---:B------:R-:W-:Y:S02]  /*0560*/  LEA R9, R7.reuse, R9, 0x2 ;  /* 0x0000000907097211 */ /* 0x040fe400078e10ff */
[----:B------:R-:W-:Y:S01]  /*0570*/  LEA R29, R7, R29, 0x2 ;  /* 0x0000001d071d7211 */ /* 0x000fe200078e10ff */
[----:B--2---:R-:W-:-:S04]  /*0580*/  IMAD R23, R23, R20, RZ ;  /* 0x0000001417177224 */ /* 0x004fc800078e02ff */
[----:B------:R-:W-:Y:S02]  /*0590*/  IMAD R25, R21, R22, R23 ;  /* 0x0000001615197224 */ /* 0x000fe400078e0217 */
[----:B------:R-:W-:-:S05]  /*05a0*/  IMAD.WIDE.U32 R22, R22, R20, RZ ;  /* 0x0000001416167225 */ /* 0x000fca00078e00ff */
[----:B------:R-:W-:Y:S01]  /*05b0*/  IADD3 R23, PT, PT, R23, R25, RZ ;  /* 0x0000001917177210 */ /* 0x000fe20007ffe0ff */
[----:B------:R-:W-:-:S05]  /*05c0*/  IMAD.WIDE.U32 R24, R27, 0x8, R14 ;  /* 0x000000081b187825 */ /* 0x000fca00078e000e */
[----:B------:R3:W-:Y:S01]  /*05d0*/  STG.E.64 desc[UR4][R24.64], R22 ;  /* 0x0000001618007986 */ /* 0x0007e2000c101b04 */
[----:B------:R-:W-:Y:S01]  /*05e0*/  LEA R27, R7, R27, 0x2 ;  /* 0x0000001b071b7211 */ /* 0x000fe200078e10ff */
[----:B------:R-:W-:Y:S06]  /*05f0*/  @P0 BRA `(.L_x_1) ;  /* 0xfffffffc00400947 */ /* 0x000fec000383ffff */
.L_x_0:
[----:B------:R-:W-:Y:S05]  /*0600*/  @!P1 EXIT ;  /* 0x000000000000994d */ /* 0x000fea0003800000 */
[----:B------:R-:W1:Y:S01]  /*0610*/  LDC.64 R8, c[0x0][0x390] ;  /* 0x0000e400ff087b82 */ /* 0x000e620000000a00 */
[----:B------:R-:W-:Y:S02]  /*0620*/  IMAD R0, R5, R6, R0 ;  /* 0x0000000605007224 */ /* 0x000fe400078e0200 */
[----:B------:R-:W-:Y:S02]  /*0630*/  IMAD R16, R3, R5, RZ ;  /* 0x0000000503107224 */ /* 0x000fe400078e02ff */
[----:B0-----:R-:W-:Y:S01]  /*0640*/  IMAD R17, R0, R3, R4 ;  /* 0x0000000300117224 */ /* 0x001fe200078e0204 */
[----:B------:R-:W-:Y:S02]  /*0650*/  IADD3 R0, PT, PT, -R2, RZ, RZ ;  /* 0x000000ff02007210 */ /* 0x000fe40007ffe1ff */
[----:B------:R-:W0:Y:S08]  /*0660*/  LDC.64 R10, c[0x0][0x380] ;  /* 0x0000e000ff0a7b82 */ /* 0x000e300000000a00 */
[----:B------:R-:W2:Y:S02]  /*0670*/  LDC.64 R12, c[0x0][0x388] ;  /* 0x0000e200ff0c7b82 */ /* 0x000ea40000000a00 */
.L_x_2:
[----:B0-----:R-:W-:-:S04]  /*0680*/  IMAD.WIDE.U32 R2, R17, 0x8, R10 ;  /* 0x0000000811027825 */ /* 0x001fc800078e000a */
[----:B--2---:R-:W-:Y:S02]  /*0690*/  IMAD.WIDE.U32 R4, R17, 0x8, R12 ;  /* 0x0000000811047825 */ /* 0x004fe400078e000c */
[----:B------:R-:W2:Y:S04]  /*06a0*/  LDG.E.64 R2, desc[UR4][R2.64] ;  /* 0x0000000402027981 */ /* 0x000ea8000c1e1b00 */
[----:B------:R-:W2:Y:S01]  /*06b0*/  LDG.E.64 R4, desc[UR4][R4.64] ;  /* 0x0000000404047981 */ /* 0x000ea2000c1e1b00 */
[----:B------:R-:W-:-:S04]  /*06c0*/  IADD3 R0, PT, PT, R0, 0x1, RZ ;  /* 0x0000000100007810 */ /* 0x000fc80007ffe0ff */
[----:B------:R-:W-:Y:S01]  /*06d0*/  ISETP.NE.AND P0, PT, R0, RZ, PT ;  /* 0x000000ff0000720c */ /* 0x000fe20003f05270 */
[-C--:B--2-4-:R-:W-:Y:S02]  /*06e0*/  IMAD R7, R5, R2.reuse, RZ ;  /* 0x0000000205077224 */ /* 0x094fe400078e02ff */
[----:B------:R-:W-:-:S04]  /*06f0*/  IMAD.WIDE.U32 R14, R4, R2, RZ ;  /* 0x00000002040e7225 */ /* 0x000fc800078e00ff */
[----:B------:R-:W-:-:S04]  /*0700*/  IMAD R7, R3, R4, R7 ;  /* 0x0000000403077224 */ /* 0x000fc800078e0207 */
[----:B------:R-:W-:Y:S02]  /*0710*/  IMAD.IADD R15, R15, 0x1, R7 ;  /* 0x000000010f0f7824 */ /* 0x000fe400078e0207 */
[----:B-1----:R-:W-:Y:S01]  /*0720*/  IMAD.WIDE.U32 R6, R17, 0x8, R8 ;  /* 0x0000000811067825 */ /* 0x002fe200078e0008 */
[----:B------:R-:W-:-:S04]  /*0730*/  IADD3 R17, PT, PT, R16, R17, RZ ;  /* 0x0000001110117210 */ /* 0x000fc80007ffe0ff */
[----:B------:R4:W-:Y:S01]  /*0740*/  STG.E.64 desc[UR4][R6.64], R14 ;  /* 0x0000000e06007986 */ /* 0x0009e2000c101b04 */
[----:B------:R-:W-:Y:S05]  /*0750*/  @P0 BRA `(.L_x_2) ;  /* 0xfffffffc00c80947 */ /* 0x000fea000383ffff */
[----:B------:R-:W-:Y:S05]  /*0760*/  EXIT ;  /* 0x000000000000794d */ /* 0x000fea0003800000 */
        .weak           $__internal_0_$__cuda_sm20_div_u16
        .type           $__internal_0_$__cuda_sm20_div_u16,@function
        .size           $__internal_0_$__cuda_sm20_div_u16,(.L_x_4 - $__internal_0_$__cuda_sm20_div_u16)
$__internal_0_$__cuda_sm20_div_u16:
[----:B------:R-:W0:Y:S01]  /*0770*/  I2F.U16 R4, R2 ;  /* 0x0000000200047306 */ /* 0x000e220000101000 */
[----:B------:R-:W-:Y:S02]  /*0780*/  MOV R5, 0x4b800000 ;  /* 0x4b80000000057802 */ /* 0x000fe40000000f00 */
[C---:B0-----:R-:W-:Y:S02]  /*0790*/  FSETP.GEU.AND P1, PT, |R4|.reuse, 1.175494350822287508e-38, PT ;  /* 0x008000000400780b */ /* 0x041fe40003f2e200 */
[----:B------:R-:W-:Y:S02]  /*07a0*/  FSETP.GT.AND P0, PT, |R4|, 8.50705917302346158658e+37, PT ;  /* 0x7e8000000400780b */ /* 0x000fe40003f04200 */
[----:B------:R-:W-:-:S04]  /*07b0*/  FSEL R5, R5, 1, !P1 ;  /* 0x3f80000005057808 */ /* 0x000fc80004800000 */
[----:B------:R-:W-:Y:S02]  /*07c0*/  FSEL R5, R5, 0.25, !P0 ;  /* 0x3e80000005057808 */ /* 0x000fe40004000000 */
[----:B------:R-:W-:-:S03]  /*07d0*/  ISETP.NE.U32.AND P0, PT, R2, RZ, PT ;  /* 0x000000ff0200720c */ /* 0x000fc60003f05070 */
[----:B------:R-:W-:Y:S01]  /*07e0*/  FMUL R6, R4, R5 ;  /* 0x0000000504067220 */ /* 0x000fe20000400000 */
[----:B------:R-:W-:-:S05]  /*07f0*/  I2FP.F32.U32.RZ R4, 0x2800 ;  /* 0x0000280000047845 */ /* 0x000fca000020d000 */
[----:B------:R-:W0:Y:S02]  /*0800*/  MUFU.RCP R6, R6 ;  /* 0x0000000600067308 */ /* 0x000e240000001000 */
[----:B0-----:R-:W-:-:S05]  /*0810*/  FMUL R5, R5, R6 ;  /* 0x0000000605057220 */ /* 0x001fca0000400000 */
[----:B------:R-:W-:-:S05]  /*0820*/  IADD3 R5, PT, PT, R5, 0x2, RZ ;  /* 0x0000000205057810 */ /* 0x000fca0007ffe0ff */
[----:B------:R-:W-:Y:S01]  /*0830*/  FMUL.RZ R7, R4, R5 ;  /* 0x0000000504077220 */ /* 0x000fe2000040c000 */
[----:B------:R-:W-:Y:S01]  /*0840*/  HFMA2 R5, -RZ, RZ, 0, 0 ;  /* 0x00000000ff057431 */ /* 0x000fe200000001ff */
[----:B------:R-:W-:-:S04]  /*0850*/  MOV R4, R8 ;  /* 0x0000000800047202 */ /* 0x000fc80000000f00 */
[----:B------:R-:W0:Y:S02]  /*0860*/  F2I.U32.TRUNC.NTZ R7, R7 ;  /* 0x0000000700077305 */ /* 0x000e24000020f000 */
[----:B0-----:R-:W-:Y:S02]  /*0870*/  LOP3.LUT R2, R7, 0xffff, RZ, 0xc0, !PT ;  /* 0x0000ffff07027812 */ /* 0x001fe400078ec0ff */
[----:B------:R-:W-:Y:S01]  /*0880*/  @!P0 MOV R2, 0xffffffff ;  /* 0xffffffff00028802 */ /* 0x000fe20000000f00 */
[----:B------:R-:W-:Y:S06]  /*0890*/  RET.REL.NODEC R4 `(_Z6CyclicPmS_S_) ;  /* 0xfffffff404d87950 */ /* 0x000fec0003c3ffff */
.L_x_3:
[----:B------:R-:W-:-:S00]  /*08a0*/  BRA `(.L_x_3) ;  /* 0xfffffffc00fc7947 */ /* 0x000fc0000383ffff */
[----:B------:R-:W-:-:S00]  /*08b0*/  NOP ;  /* 0x0000000000007918 */ /* 0x000fc00000000000 */
        /* <DEDUP_REMOVED lines=12> */
.L_x_4:


//--------------------- .nv.shared.reserved.0     --------------------------
	.section	.nv.shared.reserved.0,"aw",@nobits
	.weak		__nv_reservedSMEM_offset_0_alias
	.size		__nv_reservedSMEM_offset_0_alias, 0, 64
	.other		__nv_reservedSMEM_offset_0_alias,@"STO_CUDA_RESERVED_SHARED STV_DEFAULT"
__nv_reservedSMEM_offset_0_alias:
	.zero		0
	.zero		64


//--------------------- .nv.constant0._Z6CyclicPmS_S_ --------------------------
	.section	.nv.constant0._Z6CyclicPmS_S_,"a",@progbits
	.sectionflags	@""
	.align	4
.nv.constant0._Z6CyclicPmS_S_:
	.zero		920


//--------------------- SYMBOLS --------------------------

	.type		.nv.reservedSmem.offset0,@object
	.size		.nv.reservedSmem.offset0,0x4
